//
// Generated by NVIDIA NVVM Compiler
//
// Compiler Build ID: CL-36424714
// Cuda compilation tools, release 13.0, V13.0.88
// Based on NVVM 20.0.0
//

.version 9.0
.target sm_100
.address_size 64

	// .globl	_Z11linearScalePfPiS0_S_
// _ZZ12medianFilterPhS_PiS0_E6window has been demoted

.visible .entry _Z11linearScalePfPiS0_S_(
	.param .u64 .ptr .align 1 _Z11linearScalePfPiS0_S__param_0,
	.param .u64 .ptr .align 1 _Z11linearScalePfPiS0_S__param_1,
	.param .u64 .ptr .align 1 _Z11linearScalePfPiS0_S__param_2,
	.param .u64 .ptr .align 1 _Z11linearScalePfPiS0_S__param_3
)
{
	.reg .b32 	%r<3>;
	.reg .b32 	%f<6>;
	.reg .b64 	%rd<9>;

	ld.param.u64 	%rd1, [_Z11linearScalePfPiS0_S__param_0];
	ld.param.u64 	%rd2, [_Z11linearScalePfPiS0_S__param_1];
	ld.param.u64 	%rd3, [_Z11linearScalePfPiS0_S__param_3];
	cvta.to.global.u64 	%rd4, %rd2;
	cvta.to.global.u64 	%rd5, %rd3;
	cvta.to.global.u64 	%rd6, %rd1;
	mov.u32 	%r1, %ctaid.x;
	mul.wide.u32 	%rd7, %r1, 4;
	add.s64 	%rd8, %rd6, %rd7;
	ld.global.f32 	%f1, [%rd8];
	ld.global.f32 	%f2, [%rd5];
	ld.global.u32 	%r2, [%rd4];
	cvt.rn.f32.s32 	%f3, %r2;
	add.f32 	%f4, %f1, %f3;
	mul.f32 	%f5, %f2, %f4;
	st.global.f32 	[%rd8], %f5;
	ret;

}
	// .globl	_Z12medianFilterPhS_PiS0_
.visible .entry _Z12medianFilterPhS_PiS0_(
	.param .u64 .ptr .align 1 _Z12medianFilterPhS_PiS0__param_0,
	.param .u64 .ptr .align 1 _Z12medianFilterPhS_PiS0__param_1,
	.param .u64 .ptr .align 1 _Z12medianFilterPhS_PiS0__param_2,
	.param .u64 .ptr .align 1 _Z12medianFilterPhS_PiS0__param_3
)
{
	.reg .pred 	%p<48>;
	.reg .b16 	%rs<65>;
	.reg .b32 	%r<96>;
	.reg .b64 	%rd<18>;
	// demoted variable
	.shared .align 1 .b8 _ZZ12medianFilterPhS_PiS0_E6window[9];
	ld.param.u64 	%rd3, [_Z12medianFilterPhS_PiS0__param_0];
	ld.param.u64 	%rd5, [_Z12medianFilterPhS_PiS0__param_1];
	ld.param.u64 	%rd6, [_Z12medianFilterPhS_PiS0__param_2];
	ld.param.u64 	%rd4, [_Z12medianFilterPhS_PiS0__param_3];
	cvta.to.global.u64 	%rd1, %rd5;
	cvta.to.global.u64 	%rd2, %rd6;
	mov.u32 	%r13, %ctaid.y;
	mov.u32 	%r14, %ntid.y;
	mov.u32 	%r15, %tid.y;
	mad.lo.s32 	%r1, %r13, %r14, %r15;
	mov.u32 	%r16, %ctaid.x;
	mov.u32 	%r17, %ntid.x;
	mov.u32 	%r18, %tid.x;
	mad.lo.s32 	%r2, %r16, %r17, %r18;
	setp.eq.s32 	%p4, %r1, 0;
	mov.pred 	%p47, -1;
	@%p4 bra 	$L__BB1_2;
	ld.global.u32 	%r19, [%rd2];
	add.s32 	%r20, %r19, -1;
	setp.eq.s32 	%p47, %r1, %r20;
$L__BB1_2:
	setp.ne.s32 	%p5, %r2, 0;
	not.pred 	%p6, %p47;
	and.pred  	%p7, %p5, %p6;
	cvta.to.global.u64 	%rd7, %rd4;
	ld.global.u32 	%r21, [%rd7];
	add.s32 	%r22, %r21, -1;
	setp.ne.s32 	%p8, %r2, %r22;
	and.pred  	%p9, %p7, %p8;
	@%p9 bra 	$L__BB1_4;
	mad.lo.s32 	%r87, %r21, %r1, %r2;
	cvt.s64.s32 	%rd16, %r87;
	add.s64 	%rd17, %rd1, %rd16;
	mov.b16 	%rs64, 0;
	st.global.u8 	[%rd17], %rs64;
	bra.uni 	$L__BB1_50;
$L__BB1_4:
	mad.lo.s32 	%r4, %r21, %r1, %r2;
	ld.global.u32 	%r23, [%rd2];
	mul.lo.s32 	%r24, %r23, %r21;
	setp.ge.s32 	%p10, %r4, %r24;
	@%p10 bra 	$L__BB1_50;
	not.b32 	%r26, %r21;
	add.s32 	%r27, %r4, %r26;
	cvt.s64.s32 	%rd8, %r27;
	cvta.to.global.u64 	%rd9, %rd3;
	add.s64 	%rd10, %rd9, %rd8;
	ld.global.u8 	%rs1, [%rd10];
	st.shared.u8 	[_ZZ12medianFilterPhS_PiS0_E6window], %rs1;
	ld.global.u8 	%rs2, [%rd10+1];
	st.shared.u8 	[_ZZ12medianFilterPhS_PiS0_E6window+1], %rs2;
	ld.global.u8 	%rs3, [%rd10+2];
	st.shared.u8 	[_ZZ12medianFilterPhS_PiS0_E6window+2], %rs3;
	cvt.s64.s32 	%rd11, %r21;
	add.s64 	%rd12, %rd10, %rd11;
	ld.global.u8 	%rs45, [%rd12];
	st.shared.u8 	[_ZZ12medianFilterPhS_PiS0_E6window+3], %rs45;
	ld.global.u8 	%rs4, [%rd12+1];
	st.shared.u8 	[_ZZ12medianFilterPhS_PiS0_E6window+4], %rs4;
	ld.global.u8 	%rs46, [%rd12+2];
	st.shared.u8 	[_ZZ12medianFilterPhS_PiS0_E6window+5], %rs46;
	add.s64 	%rd13, %rd12, %rd11;
	ld.global.u8 	%rs47, [%rd13];
	st.shared.u8 	[_ZZ12medianFilterPhS_PiS0_E6window+6], %rs47;
	ld.global.u8 	%rs48, [%rd13+1];
	st.shared.u8 	[_ZZ12medianFilterPhS_PiS0_E6window+7], %rs48;
	ld.global.u8 	%rs5, [%rd13+2];
	st.shared.u8 	[_ZZ12medianFilterPhS_PiS0_E6window+8], %rs5;
	setp.le.u16 	%p11, %rs1, %rs2;
	mov.b32 	%r88, 1;
	@%p11 bra 	$L__BB1_7;
	st.shared.u8 	[_ZZ12medianFilterPhS_PiS0_E6window+1], %rs1;
	mov.b32 	%r88, 0;
$L__BB1_7:
	mov.u32 	%r30, _ZZ12medianFilterPhS_PiS0_E6window;
	add.s32 	%r31, %r30, %r88;
	st.shared.u8 	[%r31], %rs2;
	ld.shared.u8 	%rs6, [_ZZ12medianFilterPhS_PiS0_E6window+1];
	setp.le.u16 	%p12, %rs6, %rs3;
	mov.b32 	%r89, 2;
	@%p12 bra 	$L__BB1_10;
	st.shared.u8 	[_ZZ12medianFilterPhS_PiS0_E6window+2], %rs6;
	ld.shared.u8 	%rs7, [_ZZ12medianFilterPhS_PiS0_E6window];
	setp.le.u16 	%p13, %rs7, %rs3;
	mov.b32 	%r89, 1;
	@%p13 bra 	$L__BB1_10;
	st.shared.u8 	[_ZZ12medianFilterPhS_PiS0_E6window+1], %rs7;
	mov.b32 	%r89, 0;
$L__BB1_10:
	add.s32 	%r36, %r30, %r89;
	st.shared.u8 	[%r36], %rs3;
	ld.shared.u8 	%rs8, [_ZZ12medianFilterPhS_PiS0_E6window+3];
	ld.shared.u8 	%rs9, [_ZZ12medianFilterPhS_PiS0_E6window+2];
	setp.le.u16 	%p14, %rs9, %rs8;
	mov.b32 	%r90, 3;
	@%p14 bra 	$L__BB1_14;
	st.shared.u8 	[_ZZ12medianFilterPhS_PiS0_E6window+3], %rs9;
	ld.shared.u8 	%rs10, [_ZZ12medianFilterPhS_PiS0_E6window+1];
	setp.le.u16 	%p15, %rs10, %rs8;
	mov.b32 	%r90, 2;
	@%p15 bra 	$L__BB1_14;
	st.shared.u8 	[_ZZ12medianFilterPhS_PiS0_E6window+2], %rs10;
	ld.shared.u8 	%rs11, [_ZZ12medianFilterPhS_PiS0_E6window];
	setp.le.u16 	%p16, %rs11, %rs8;
	mov.b32 	%r90, 1;
	@%p16 bra 	$L__BB1_14;
	st.shared.u8 	[_ZZ12medianFilterPhS_PiS0_E6window+1], %rs11;
	mov.b32 	%r90, 0;
$L__BB1_14:
	add.s32 	%r42, %r30, %r90;
	st.shared.u8 	[%r42], %rs8;
	ld.shared.u8 	%rs12, [_ZZ12medianFilterPhS_PiS0_E6window+3];
	setp.le.u16 	%p17, %rs12, %rs4;
	mov.b32 	%r91, 4;
	@%p17 bra 	$L__BB1_19;
	st.shared.u8 	[_ZZ12medianFilterPhS_PiS0_E6window+4], %rs12;
	ld.shared.u8 	%rs13, [_ZZ12medianFilterPhS_PiS0_E6window+2];
	setp.le.u16 	%p18, %rs13, %rs4;
	mov.b32 	%r91, 3;
	@%p18 bra 	$L__BB1_19;
	st.shared.u8 	[_ZZ12medianFilterPhS_PiS0_E6window+3], %rs13;
	ld.shared.u8 	%rs14, [_ZZ12medianFilterPhS_PiS0_E6window+1];
	setp.le.u16 	%p19, %rs14, %rs4;
	mov.b32 	%r91, 2;
	@%p19 bra 	$L__BB1_19;
	st.shared.u8 	[_ZZ12medianFilterPhS_PiS0_E6window+2], %rs14;
	ld.shared.u8 	%rs15, [_ZZ12medianFilterPhS_PiS0_E6window];
	setp.le.u16 	%p20, %rs15, %rs4;
	mov.b32 	%r91, 1;
	@%p20 bra 	$L__BB1_19;
	st.shared.u8 	[_ZZ12medianFilterPhS_PiS0_E6window+1], %rs15;
	mov.b32 	%r91, 0;
$L__BB1_19:
	add.s32 	%r49, %r30, %r91;
	st.shared.u8 	[%r49], %rs4;
	ld.shared.u8 	%rs16, [_ZZ12medianFilterPhS_PiS0_E6window+5];
	ld.shared.u8 	%rs17, [_ZZ12medianFilterPhS_PiS0_E6window+4];
	setp.le.u16 	%p21, %rs17, %rs16;
	mov.b32 	%r92, 5;
	@%p21 bra 	$L__BB1_25;
	st.shared.u8 	[_ZZ12medianFilterPhS_PiS0_E6window+5], %rs17;
	ld.shared.u8 	%rs18, [_ZZ12medianFilterPhS_PiS0_E6window+3];
	setp.le.u16 	%p22, %rs18, %rs16;
	mov.b32 	%r92, 4;
	@%p22 bra 	$L__BB1_25;
	st.shared.u8 	[_ZZ12medianFilterPhS_PiS0_E6window+4], %rs18;
	ld.shared.u8 	%rs19, [_ZZ12medianFilterPhS_PiS0_E6window+2];
	setp.le.u16 	%p23, %rs19, %rs16;
	mov.b32 	%r92, 3;
	@%p23 bra 	$L__BB1_25;
	st.shared.u8 	[_ZZ12medianFilterPhS_PiS0_E6window+3], %rs19;
	ld.shared.u8 	%rs20, [_ZZ12medianFilterPhS_PiS0_E6window+1];
	setp.le.u16 	%p24, %rs20, %rs16;
	mov.b32 	%r92, 2;
	@%p24 bra 	$L__BB1_25;
	st.shared.u8 	[_ZZ12medianFilterPhS_PiS0_E6window+2], %rs20;
	ld.shared.u8 	%rs21, [_ZZ12medianFilterPhS_PiS0_E6window];
	setp.le.u16 	%p25, %rs21, %rs16;
	mov.b32 	%r92, 1;
	@%p25 bra 	$L__BB1_25;
	st.shared.u8 	[_ZZ12medianFilterPhS_PiS0_E6window+1], %rs21;
	mov.b32 	%r92, 0;
$L__BB1_25:
	add.s32 	%r57, %r30, %r92;
	st.shared.u8 	[%r57], %rs16;
	ld.shared.u8 	%rs22, [_ZZ12medianFilterPhS_PiS0_E6window+6];
	ld.shared.u8 	%rs23, [_ZZ12medianFilterPhS_PiS0_E6window+5];
	setp.le.u16 	%p26, %rs23, %rs22;
	mov.b32 	%r93, 6;
	@%p26 bra 	$L__BB1_32;
	st.shared.u8 	[_ZZ12medianFilterPhS_PiS0_E6window+6], %rs23;
	ld.shared.u8 	%rs24, [_ZZ12medianFilterPhS_PiS0_E6window+4];
	setp.le.u16 	%p27, %rs24, %rs22;
	mov.b32 	%r93, 5;
	@%p27 bra 	$L__BB1_32;
	st.shared.u8 	[_ZZ12medianFilterPhS_PiS0_E6window+5], %rs24;
	ld.shared.u8 	%rs25, [_ZZ12medianFilterPhS_PiS0_E6window+3];
	setp.le.u16 	%p28, %rs25, %rs22;
	mov.b32 	%r93, 4;
	@%p28 bra 	$L__BB1_32;
	st.shared.u8 	[_ZZ12medianFilterPhS_PiS0_E6window+4], %rs25;
	ld.shared.u8 	%rs26, [_ZZ12medianFilterPhS_PiS0_E6window+2];
	setp.le.u16 	%p29, %rs26, %rs22;
	mov.b32 	%r93, 3;
	@%p29 bra 	$L__BB1_32;
	st.shared.u8 	[_ZZ12medianFilterPhS_PiS0_E6window+3], %rs26;
	ld.shared.u8 	%rs27, [_ZZ12medianFilterPhS_PiS0_E6window+1];
	setp.le.u16 	%p30, %rs27, %rs22;
	mov.b32 	%r93, 2;
	@%p30 bra 	$L__BB1_32;
	st.shared.u8 	[_ZZ12medianFilterPhS_PiS0_E6window+2], %rs27;
	ld.shared.u8 	%rs28, [_ZZ12medianFilterPhS_PiS0_E6window];
	setp.le.u16 	%p31, %rs28, %rs22;
	mov.b32 	%r93, 1;
	@%p31 bra 	$L__BB1_32;
	st.shared.u8 	[_ZZ12medianFilterPhS_PiS0_E6window+1], %rs28;
	mov.b32 	%r93, 0;
$L__BB1_32:
	add.s32 	%r66, %r30, %r93;
	st.shared.u8 	[%r66], %rs22;
	ld.shared.u8 	%rs29, [_ZZ12medianFilterPhS_PiS0_E6window+7];
	ld.shared.u8 	%rs30, [_ZZ12medianFilterPhS_PiS0_E6window+6];
	setp.le.u16 	%p32, %rs30, %rs29;
	mov.b32 	%r94, 7;
	@%p32 bra 	$L__BB1_40;
	st.shared.u8 	[_ZZ12medianFilterPhS_PiS0_E6window+7], %rs30;
	ld.shared.u8 	%rs31, [_ZZ12medianFilterPhS_PiS0_E6window+5];
	setp.le.u16 	%p33, %rs31, %rs29;
	mov.b32 	%r94, 6;
	@%p33 bra 	$L__BB1_40;
	st.shared.u8 	[_ZZ12medianFilterPhS_PiS0_E6window+6], %rs31;
	ld.shared.u8 	%rs32, [_ZZ12medianFilterPhS_PiS0_E6window+4];
	setp.le.u16 	%p34, %rs32, %rs29;
	mov.b32 	%r94, 5;
	@%p34 bra 	$L__BB1_40;
	st.shared.u8 	[_ZZ12medianFilterPhS_PiS0_E6window+5], %rs32;
	ld.shared.u8 	%rs33, [_ZZ12medianFilterPhS_PiS0_E6window+3];
	setp.le.u16 	%p35, %rs33, %rs29;
	mov.b32 	%r94, 4;
	@%p35 bra 	$L__BB1_40;
	st.shared.u8 	[_ZZ12medianFilterPhS_PiS0_E6window+4], %rs33;
	ld.shared.u8 	%rs34, [_ZZ12medianFilterPhS_PiS0_E6window+2];
	setp.le.u16 	%p36, %rs34, %rs29;
	mov.b32 	%r94, 3;
	@%p36 bra 	$L__BB1_40;
	st.shared.u8 	[_ZZ12medianFilterPhS_PiS0_E6window+3], %rs34;
	ld.shared.u8 	%rs35, [_ZZ12medianFilterPhS_PiS0_E6window+1];
	setp.le.u16 	%p37, %rs35, %rs29;
	mov.b32 	%r94, 2;
	@%p37 bra 	$L__BB1_40;
	st.shared.u8 	[_ZZ12medianFilterPhS_PiS0_E6window+2], %rs35;
	ld.shared.u8 	%rs36, [_ZZ12medianFilterPhS_PiS0_E6window];
	setp.le.u16 	%p38, %rs36, %rs29;
	mov.b32 	%r94, 1;
	@%p38 bra 	$L__BB1_40;
	st.shared.u8 	[_ZZ12medianFilterPhS_PiS0_E6window+1], %rs36;
	mov.b32 	%r94, 0;
$L__BB1_40:
	add.s32 	%r76, %r30, %r94;
	st.shared.u8 	[%r76], %rs29;
	ld.shared.u8 	%rs37, [_ZZ12medianFilterPhS_PiS0_E6window+7];
	setp.le.u16 	%p39, %rs37, %rs5;
	mov.b32 	%r95, 8;
	@%p39 bra 	$L__BB1_49;
	st.shared.u8 	[_ZZ12medianFilterPhS_PiS0_E6window+8], %rs37;
	ld.shared.u8 	%rs38, [_ZZ12medianFilterPhS_PiS0_E6window+6];
	setp.le.u16 	%p40, %rs38, %rs5;
	mov.b32 	%r95, 7;
	@%p40 bra 	$L__BB1_49;
	st.shared.u8 	[_ZZ12medianFilterPhS_PiS0_E6window+7], %rs38;
	ld.shared.u8 	%rs39, [_ZZ12medianFilterPhS_PiS0_E6window+5];
	setp.le.u16 	%p41, %rs39, %rs5;
	mov.b32 	%r95, 6;
	@%p41 bra 	$L__BB1_49;
	st.shared.u8 	[_ZZ12medianFilterPhS_PiS0_E6window+6], %rs39;
	ld.shared.u8 	%rs40, [_ZZ12medianFilterPhS_PiS0_E6window+4];
	setp.le.u16 	%p42, %rs40, %rs5;
	mov.b32 	%r95, 5;
	@%p42 bra 	$L__BB1_49;
	st.shared.u8 	[_ZZ12medianFilterPhS_PiS0_E6window+5], %rs40;
	ld.shared.u8 	%rs41, [_ZZ12medianFilterPhS_PiS0_E6window+3];
	setp.le.u16 	%p43, %rs41, %rs5;
	mov.b32 	%r95, 4;
	@%p43 bra 	$L__BB1_49;
	st.shared.u8 	[_ZZ12medianFilterPhS_PiS0_E6window+4], %rs41;
	ld.shared.u8 	%rs42, [_ZZ12medianFilterPhS_PiS0_E6window+2];
	setp.le.u16 	%p44, %rs42, %rs5;
	mov.b32 	%r95, 3;
	@%p44 bra 	$L__BB1_49;
	st.shared.u8 	[_ZZ12medianFilterPhS_PiS0_E6window+3], %rs42;
	ld.shared.u8 	%rs43, [_ZZ12medianFilterPhS_PiS0_E6window+1];
	setp.le.u16 	%p45, %rs43, %rs5;
	mov.b32 	%r95, 2;
	@%p45 bra 	$L__BB1_49;
	st.shared.u8 	[_ZZ12medianFilterPhS_PiS0_E6window+2], %rs43;
	ld.shared.u8 	%rs44, [_ZZ12medianFilterPhS_PiS0_E6window];
	setp.le.u16 	%p46, %rs44, %rs5;
	mov.b32 	%r95, 1;
	@%p46 bra 	$L__BB1_49;
	st.shared.u8 	[_ZZ12medianFilterPhS_PiS0_E6window+1], %rs44;
	mov.b32 	%r95, 0;
$L__BB1_49:
	cvt.s64.s32 	%rd14, %r4;
	add.s32 	%r86, %r30, %r95;
	st.shared.u8 	[%r86], %rs5;
	ld.shared.u8 	%rs63, [_ZZ12medianFilterPhS_PiS0_E6window+4];
	add.s64 	%rd15, %rd1, %rd14;
	st.global.u8 	[%rd15], %rs63;
$L__BB1_50:
	ret;

}


// ===== COMPILED SASS (sm_100) =====

	.target	sm_100

	.elftype	@"ET_EXEC"


//--------------------- .note.nv.tkinfo           --------------------------
	.section	.note.nv.tkinfo,"",@"SHT_NOTE"
	.sectionflags	@"SHF_NOTE_NV_TKINFO"
	.tkinfo
        /*0018*/ 	.word	0x00000002
        /*0030*/ 	.string	""
        /*0030*/ 	.string	"ptxas"
        /*0030*/ 	.string	"Cuda compilation tools, release 13.0, V13.0.88"
        /*0030*/ 	.string	"Build cuda_13.0.r13.0/compiler.36424714_0"
        /*0030*/ 	.string	"-arch sm_100 -m 64 "



//--------------------- .note.nv.cuinfo           --------------------------
	.section	.note.nv.cuinfo,"",@"SHT_NOTE"
	.sectionflags	@"SHF_NOTE_NV_CUINFO"
        /*0018*/ 	.short	0x0002
        /*001a*/ 	.short	0x0064
        /*001c*/ 	.short	0x0082
	.zero		2


//--------------------- .nv.info                  --------------------------
	.section	.nv.info,"",@"SHT_CUDA_INFO"
	.align	4


	//----- nvinfo : EIATTR_REGCOUNT
	.align		4
        /*0000*/ 	.byte	0x04, 0x2f
        /*0002*/ 	.short	(.L_1 - .L_0)
	.align		4
.L_0:
        /*0004*/ 	.word	index@(_Z11linearScalePfPiS0_S_)
        /*0008*/ 	.word	0x0000000c


	//----- nvinfo : EIATTR_FRAME_SIZE
	.align		4
.L_1:
        /*000c*/ 	.byte	0x04, 0x11
        /*000e*/ 	.short	(.L_3 - .L_2)
	.align		4
.L_2:
        /*0010*/ 	.word	index@(_Z11linearScalePfPiS0_S_)
        /*0014*/ 	.word	0x00000000


	//----- nvinfo : EIATTR_REGCOUNT
	.align		4
.L_3:
        /*0018*/ 	.byte	0x04, 0x2f
        /*001a*/ 	.short	(.L_5 - .L_4)
	.align		4
.L_4:
        /*001c*/ 	.word	index@(_Z12medianFilterPhS_PiS0_)
        /*0020*/ 	.word	0x00000014


	//----- nvinfo : EIATTR_FRAME_SIZE
	.align		4
.L_5:
        /*0024*/ 	.byte	0x04, 0x11
        /*0026*/ 	.short	(.L_7 - .L_6)
	.align		4
.L_6:
        /*0028*/ 	.word	index@(_Z12medianFilterPhS_PiS0_)
        /*002c*/ 	.word	0x00000000


	//----- nvinfo : EIATTR_MIN_STACK_SIZE
	.align		4
.L_7:
        /*0030*/ 	.byte	0x04, 0x12
        /*0032*/ 	.short	(.L_9 - .L_8)
	.align		4
.L_8:
        /*0034*/ 	.word	index@(_Z12medianFilterPhS_PiS0_)
        /*0038*/ 	.word	0x00000000


	//----- nvinfo : EIATTR_MIN_STACK_SIZE
	.align		4
.L_9:
        /*003c*/ 	.byte	0x04, 0x12
        /*003e*/ 	.short	(.L_11 - .L_10)
	.align		4
.L_10:
        /*0040*/ 	.word	index@(_Z11linearScalePfPiS0_S_)
        /*0044*/ 	.word	0x00000000
.L_11:


//--------------------- .nv.compat                --------------------------
	.section	.nv.compat,"",@"SHT_CUDA_COMPAT_INFO"
	.align	4
        /*0000*/ 	.byte	0x02, 0x09, 0x00, 0x00, 0x02, 0x02, 0x01, 0x00, 0x02, 0x05, 0x05, 0x00, 0x03, 0x07, 0x01, 0x01
        /*0010*/ 	.byte	0x02, 0x03, 0x00, 0x00, 0x02, 0x06, 0x01, 0x00, 0x04, 0x0b, 0x08, 0x00, 0x09, 0x00, 0x00, 0x00
        /*0020*/ 	.byte	0x00, 0x00, 0x00, 0x00


//--------------------- .nv.info._Z12medianFilterPhS_PiS0_ --------------------------
	.section	.nv.info._Z12medianFilterPhS_PiS0_,"",@"SHT_CUDA_INFO"
	.sectionflags	@""
	.align	4


	//----- nvinfo : EIATTR_CUDA_API_VERSION
	.align		4
        /*0000*/ 	.byte	0x04, 0x37
        /*0002*/ 	.short	(.L_13 - .L_12)
.L_12:
        /*0004*/ 	.word	0x00000082


	//----- nvinfo : EIATTR_KPARAM_INFO
	.align		4
.L_13:
        /*0008*/ 	.byte	0x04, 0x17
        /*000a*/ 	.short	(.L_15 - .L_14)
.L_14:
        /*000c*/ 	.word	0x00000000
        /*0010*/ 	.short	0x0003
        /*0012*/ 	.short	0x0018
        /*0014*/ 	.byte	0x00, 0xf5, 0x21, 0x00


	//----- nvinfo : EIATTR_KPARAM_INFO
	.align		4
.L_15:
        /*0018*/ 	.byte	0x04, 0x17
        /*001a*/ 	.short	(.L_17 - .L_16)
.L_16:
        /*001c*/ 	.word	0x00000000
        /*0020*/ 	.short	0x0002
        /*0022*/ 	.short	0x0010
        /*0024*/ 	.byte	0x00, 0xf5, 0x21, 0x00


	//----- nvinfo : EIATTR_KPARAM_INFO
	.align		4
.L_17:
        /*0028*/ 	.byte	0x04, 0x17
        /*002a*/ 	.short	(.L_19 - .L_18)
.L_18:
        /*002c*/ 	.word	0x00000000
        /*0030*/ 	.short	0x0001
        /*0032*/ 	.short	0x0008
        /*0034*/ 	.byte	0x00, 0xf5, 0x21, 0x00


	//----- nvinfo : EIATTR_KPARAM_INFO
	.align		4
.L_19:
        /*0038*/ 	.byte	0x04, 0x17
        /*003a*/ 	.short	(.L_21 - .L_20)
.L_20:
        /*003c*/ 	.word	0x00000000
        /*0040*/ 	.short	0x0000
        /*0042*/ 	.short	0x0000
        /*0044*/ 	.byte	0x00, 0xf5, 0x21, 0x00


	//----- nvinfo : EIATTR_SPARSE_MMA_MASK
	.align		4
.L_21:
        /*0048*/ 	.byte	0x03, 0x50
        /*004a*/ 	.short	0x0000


	//----- nvinfo : EIATTR_MAXREG_COUNT
	.align		4
        /*004c*/ 	.byte	0x03, 0x1b
        /*004e*/ 	.short	0x00ff


	//----- nvinfo : EIATTR_MERCURY_ISA_VERSION
	.align		4
        /*0050*/ 	.byte	0x03, 0x5f
        /*0052*/ 	.short	0x0101


	//----- nvinfo : EIATTR_VRC_CTA_INIT_COUNT
	.align		4
        /*0054*/ 	.byte	0x02, 0x4a
	.zero		1
	.zero		1


	//----- nvinfo : EIATTR_EXIT_INSTR_OFFSETS
	.align		4
        /*0058*/ 	.byte	0x04, 0x1c
        /*005a*/ 	.short	(.L_23 - .L_22)


	//   ....[0]....
.L_22:
        /*005c*/ 	.word	0x00000190


	//   ....[1]....
        /*0060*/ 	.word	0x000001f0


	//   ....[2]....
        /*0064*/ 	.word	0x00001090


	//----- nvinfo : EIATTR_CRS_STACK_SIZE
	.align		4
.L_23:
        /*0068*/ 	.byte	0x04, 0x1e
        /*006a*/ 	.short	(.L_25 - .L_24)
.L_24:
        /*006c*/ 	.word	0x00000000


	//----- nvinfo : EIATTR_CBANK_PARAM_SIZE
	.align		4
.L_25:
        /*0070*/ 	.byte	0x03, 0x19
        /*0072*/ 	.short	0x0020


	//----- nvinfo : EIATTR_PARAM_CBANK
	.align		4
        /*0074*/ 	.byte	0x04, 0x0a
        /*0076*/ 	.short	(.L_27 - .L_26)
	.align		4
.L_26:
        /*0078*/ 	.word	index@(.nv.constant0._Z12medianFilterPhS_PiS0_)
        /*007c*/ 	.short	0x0380
        /*007e*/ 	.short	0x0020


	//----- nvinfo : EIATTR_SW_WAR
	.align		4
.L_27:
        /*0080*/ 	.byte	0x04, 0x36
        /*0082*/ 	.short	(.L_29 - .L_28)
.L_28:
        /*0084*/ 	.word	0x00000008
.L_29:


//--------------------- .nv.info._Z11linearScalePfPiS0_S_ --------------------------
	.section	.nv.info._Z11linearScalePfPiS0_S_,"",@"SHT_CUDA_INFO"
	.sectionflags	@""
	.align	4


	//----- nvinfo : EIATTR_CUDA_API_VERSION
	.align		4
        /*0000*/ 	.byte	0x04, 0x37
        /*0002*/ 	.short	(.L_31 - .L_30)
.L_30:
        /*0004*/ 	.word	0x00000082


	//----- nvinfo : EIATTR_KPARAM_INFO
	.align		4
.L_31:
        /*0008*/ 	.byte	0x04, 0x17
        /*000a*/ 	.short	(.L_33 - .L_32)
.L_32:
        /*000c*/ 	.word	0x00000000
        /*0010*/ 	.short	0x0003
        /*0012*/ 	.short	0x0018
        /*0014*/ 	.byte	0x00, 0xf5, 0x21, 0x00


	//----- nvinfo : EIATTR_KPARAM_INFO
	.align		4
.L_33:
        /*0018*/ 	.byte	0x04, 0x17
        /*001a*/ 	.short	(.L_35 - .L_34)
.L_34:
        /*001c*/ 	.word	0x00000000
        /*0020*/ 	.short	0x0002
        /*0022*/ 	.short	0x0010
        /*0024*/ 	.byte	0x00, 0xf5, 0x21, 0x00


	//----- nvinfo : EIATTR_KPARAM_INFO
	.align		4
.L_35:
        /*0028*/ 	.byte	0x04, 0x17
        /*002a*/ 	.short	(.L_37 - .L_36)
.L_36:
        /*002c*/ 	.word	0x00000000
        /*0030*/ 	.short	0x0001
        /*0032*/ 	.short	0x0008
        /*0034*/ 	.byte	0x00, 0xf5, 0x21, 0x00


	//----- nvinfo : EIATTR_KPARAM_INFO
	.align		4
.L_37:
        /*0038*/ 	.byte	0x04, 0x17
        /*003a*/ 	.short	(.L_39 - .L_38)
.L_38:
        /*003c*/ 	.word	0x00000000
        /*0040*/ 	.short	0x0000
        /*0042*/ 	.short	0x0000
        /*0044*/ 	.byte	0x00, 0xf5, 0x21, 0x00


	//----- nvinfo : EIATTR_SPARSE_MMA_MASK
	.align		4
.L_39:
        /*0048*/ 	.byte	0x03, 0x50
        /*004a*/ 	.short	0x0000


	//----- nvinfo : EIATTR_MAXREG_COUNT
	.align		4
        /*004c*/ 	.byte	0x03, 0x1b
        /*004e*/ 	.short	0x00ff


	//----- nvinfo : EIATTR_MERCURY_ISA_VERSION
	.align		4
        /*0050*/ 	.byte	0x03, 0x5f
        /*0052*/ 	.short	0x0101


	//----- nvinfo : EIATTR_VRC_CTA_INIT_COUNT
	.align		4
        /*0054*/ 	.byte	0x02, 0x4a
	.zero		1
	.zero		1


	//----- nvinfo : EIATTR_EXIT_INSTR_OFFSETS
	.align		4
        /*0058*/ 	.byte	0x04, 0x1c
        /*005a*/ 	.short	(.L_41 - .L_40)


	//   ....[0]....
.L_40:
        /*005c*/ 	.word	0x000000e0


	//----- nvinfo : EIATTR_CBANK_PARAM_SIZE
	.align		4
.L_41:
        /*0060*/ 	.byte	0x03, 0x19
        /*0062*/ 	.short	0x0020


	//----- nvinfo : EIATTR_PARAM_CBANK
	.align		4
        /*0064*/ 	.byte	0x04, 0x0a
        /*0066*/ 	.short	(.L_43 - .L_42)
	.align		4
.L_42:
        /*0068*/ 	.word	index@(.nv.constant0._Z11linearScalePfPiS0_S_)
        /*006c*/ 	.short	0x0380
        /*006e*/ 	.short	0x0020


	//----- nvinfo : EIATTR_SW_WAR
	.align		4
.L_43:
        /*0070*/ 	.byte	0x04, 0x36
        /*0072*/ 	.short	(.L_45 - .L_44)
.L_44:
        /*0074*/ 	.word	0x00000008
.L_45:


//--------------------- .nv.callgraph             --------------------------
	.section	.nv.callgraph,"",@"SHT_CUDA_CALLGRAPH"
	.align	4
	.sectionentsize	8
	.align		4
        /*0000*/ 	.word	0x00000000
	.align		4
        /*0004*/ 	.word	0xffffffff
	.align		4
        /*0008*/ 	.word	0x00000000
	.align		4
        /*000c*/ 	.word	0xfffffffe
	.align		4
        /*0010*/ 	.word	0x00000000
	.align		4
        /*0014*/ 	.word	0xfffffffd
	.align		4
        /*0018*/ 	.word	0x00000000
	.align		4
        /*001c*/ 	.word	0xfffffffc


//--------------------- .text._Z12medianFilterPhS_PiS0_ --------------------------
	.section	.text._Z12medianFilterPhS_PiS0_,"ax",@progbits
	.align	128
        .global         _Z12medianFilterPhS_PiS0_
        .type           _Z12medianFilterPhS_PiS0_,@function
        .size           _Z12medianFilterPhS_PiS0_,(.L_x_12 - _Z12medianFilterPhS_PiS0_)
        .other          _Z12medianFilterPhS_PiS0_,@"STO_CUDA_ENTRY STV_DEFAULT"
_Z12medianFilterPhS_PiS0_:
.text._Z12medianFilterPhS_PiS0_:
[----:B------:R-:W-:Y:S01]  /*0000*/  LDC R1, c[0x0][0x37c] ;  /* 0x0000df00ff017b82 */ /* 0x000fe20000000800 */
[----:B------:R-:W0:Y:S07]  /*0010*/  S2R R3, SR_TID.Y ;  /* 0x0000000000037919 */ /* 0x000e2e0000002200 */
[----:B------:R-:W0:Y:S01]  /*0020*/  S2UR UR4, SR_CTAID.Y ;  /* 0x00000000000479c3 */ /* 0x000e220000002600 */
[----:B------:R-:W1:Y:S07]  /*0030*/  LDCU.64 UR6, c[0x0][0x358] ;  /* 0x00006b00ff0677ac */ /* 0x000e6e0008000a00 */
[----:B------:R-:W0:Y:S08]  /*0040*/  LDC R0, c[0x0][0x364] ;  /* 0x0000d900ff007b82 */ /* 0x000e300000000800 */
[----:B------:R-:W1:Y:S01]  /*0050*/  LDC.64 R4, c[0x0][0x398] ;  /* 0x0000e600ff047b82 */ /* 0x000e620000000a00 */
[----:B0-----:R-:W-:-:S05]  /*0060*/  IMAD R0, R0, UR4, R3 ;  /* 0x0000000400007c24 */ /* 0x001fca000f8e0203 */
[----:B------:R-:W-:Y:S01]  /*0070*/  ISETP.NE.AND P0, PT, R0, RZ, PT ;  /* 0x000000ff0000720c */ /* 0x000fe20003f05270 */
[----:B-1----:R-:W2:-:S12]  /*0080*/  LDG.E R11, desc[UR6][R4.64] ;  /* 0x00000006040b7981 */ /* 0x002e98000c1e1900 */
[----:B------:R-:W0:Y:S02]  /*0090*/  @P0 LDC.64 R2, c[0x0][0x390] ;  /* 0x0000e400ff020b82 */ /* 0x000e240000000a00 */
[----:B0-----:R-:W3:Y:S01]  /*00a0*/  @P0 LDG.E R2, desc[UR6][R2.64] ;  /* 0x0000000602020981 */ /* 0x001ee2000c1e1900 */
[----:B------:R-:W0:Y:S05]  /*00b0*/  S2R R6, SR_TID.X ;  /* 0x0000000000067919 */ /* 0x000e2a0000002100 */
[----:B------:R-:W0:Y:S08]  /*00c0*/  S2UR UR4, SR_CTAID.X ;  /* 0x00000000000479c3 */ /* 0x000e300000002500 */
[----:B------:R-:W0:Y:S02]  /*00d0*/  LDC R7, c[0x0][0x360] ;  /* 0x0000d800ff077b82 */ /* 0x000e240000000800 */
[----:B0-----:R-:W-:-:S02]  /*00e0*/  IMAD R7, R7, UR4, R6 ;  /* 0x0000000407077c24 */ /* 0x001fc4000f8e0206 */
[----:B--2---:R-:W-:Y:S02]  /*00f0*/  VIADD R6, R11, 0xffffffff ;  /* 0xffffffff0b067836 */ /* 0x004fe40000000000 */
[----:B---3--:R-:W-:-:S05]  /*0100*/  @P0 VIADD R9, R2, 0xffffffff ;  /* 0xffffffff02090836 */ /* 0x008fca0000000000 */
[----:B------:R-:W-:-:S04]  /*0110*/  ISETP.EQ.OR P0, PT, R0, R9, !P0 ;  /* 0x000000090000720c */ /* 0x000fc80004702670 */
[----:B------:R-:W-:-:S04]  /*0120*/  ISETP.NE.AND P0, PT, R7, RZ, !P0 ;  /* 0x000000ff0700720c */ /* 0x000fc80004705270 */
[----:B------:R-:W-:-:S13]  /*0130*/  ISETP.NE.AND P0, PT, R7, R6, P0 ;  /* 0x000000060700720c */ /* 0x000fda0000705270 */
[----:B------:R-:W0:Y:S01]  /*0140*/  @!P0 LDC.64 R8, c[0x0][0x388] ;  /* 0x0000e200ff088b82 */ /* 0x000e220000000a00 */
[----:B------:R-:W-:-:S05]  /*0150*/  @!P0 IMAD R3, R0, R11, R7 ;  /* 0x0000000b00038224 */ /* 0x000fca00078e0207 */
[----:B0-----:R-:W-:-:S04]  /*0160*/  @!P0 IADD3 R2, P1, PT, R3, R8, RZ ;  /* 0x0000000803028210 */ /* 0x001fc80007f3e0ff */
[----:B------:R-:W-:-:S05]  /*0170*/  @!P0 LEA.HI.X.SX32 R3, R3, R9, 0x1, P1 ;  /* 0x0000000903038211 */ /* 0x000fca00008f0eff */
[----:B------:R0:W-:Y:S01]  /*0180*/  @!P0 STG.E.U8 desc[UR6][R2.64], RZ ;  /* 0x000000ff02008986 */ /* 0x0001e2000c101106 */
[----:B------:R-:W-:Y:S05]  /*0190*/  @!P0 EXIT ;  /* 0x000000000000894d */ /* 0x000fea0003800000 */
[----:B0-----:R-:W0:Y:S02]  /*01a0*/  LDC.64 R2, c[0x0][0x390] ;  /* 0x0000e400ff027b82 */ /* 0x001e240000000a00 */
[----:B0-----:R-:W2:Y:S01]  /*01b0*/  LDG.E R2, desc[UR6][R2.64] ;  /* 0x0000000602027981 */ /* 0x001ea2000c1e1900 */
[----:B------:R-:W-:Y:S02]  /*01c0*/  IMAD R0, R0, R11, R7 ;  /* 0x0000000b00007224 */ /* 0x000fe400078e0207 */
[----:B--2---:R-:W-:-:S05]  /*01d0*/  IMAD R5, R11, R2, RZ ;  /* 0x000000020b057224 */ /* 0x004fca00078e02ff */
[----:B------:R-:W-:-:S13]  /*01e0*/  ISETP.GE.AND P0, PT, R0, R5, PT ;  /* 0x000000050000720c */ /* 0x000fda0003f06270 */
[----:B------:R-:W-:Y:S05]  /*01f0*/  @P0 EXIT ;  /* 0x000000000000094d */ /* 0x000fea0003800000 */
[----:B------:R-:W0:Y:S01]  /*0200*/  LDCU.64 UR4, c[0x0][0x380] ;  /* 0x00007000ff0477ac */ /* 0x000e220008000a00 */
[----:B------:R-:W-:Y:S02]  /*0210*/  LOP3.LUT R3, RZ, R11, RZ, 0x33, !PT ;  /* 0x0000000bff037212 */ /* 0x000fe400078e33ff */
[----:B------:R-:W-:-:S03]  /*0220*/  SHF.R.S32.HI R9, RZ, 0x1f, R11 ;  /* 0x0000001fff097819 */ /* 0x000fc6000001140b */
[----:B------:R-:W-:-:S05]  /*0230*/  IMAD.IADD R3, R0, 0x1, R3 ;  /* 0x0000000100037824 */ /* 0x000fca00078e0203 */
[----:B0-----:R-:W-:-:S04]  /*0240*/  IADD3 R4, P0, PT, R3, UR4, RZ ;  /* 0x0000000403047c10 */ /* 0x001fc8000ff1e0ff */
[----:B------:R-:W-:Y:S02]  /*0250*/  LEA.HI.X.SX32 R5, R3, UR5, 0x1, P0 ;  /* 0x0000000503057c11 */ /* 0x000fe400080f0eff */
[----:B------:R-:W-:-:S03]  /*0260*/  IADD3 R6, P0, PT, R11, R4, RZ ;  /* 0x000000040b067210 */ /* 0x000fc60007f1e0ff */
[----:B------:R-:W2:Y:S04]  /*0270*/  LDG.E.U8 R3, desc[UR6][R4.64] ;  /* 0x0000000604037981 */ /* 0x000ea8000c1e1100 */
[----:B------:R-:W2:Y:S01]  /*0280*/  LDG.E.U8 R10, desc[UR6][R4.64+0x1] ;  /* 0x00000106040a7981 */ /* 0x000ea2000c1e1100 */
[----:B------:R-:W-:Y:S01]  /*0290*/  IMAD.X R7, R9, 0x1, R5, P0 ;  /* 0x0000000109077824 */ /* 0x000fe200000e0605 */
[----:B------:R-:W-:Y:S02]  /*02a0*/  IADD3 R8, P0, PT, R11, R6, RZ ;  /* 0x000000060b087210 */ /* 0x000fe40007f1e0ff */
[----:B------:R-:W3:Y:S03]  /*02b0*/  LDG.E.U8 R11, desc[UR6][R4.64+0x2] ;  /* 0x00000206040b7981 */ /* 0x000ee6000c1e1100 */
[----:B------:R-:W-:Y:S01]  /*02c0*/  IMAD.X R9, R9, 0x1, R7, P0 ;  /* 0x0000000109097824 */ /* 0x000fe200000e0607 */
[----:B------:R-:W4:Y:S04]  /*02d0*/  LDG.E.U8 R12, desc[UR6][R6.64] ;  /* 0x00000006060c7981 */ /* 0x000f28000c1e1100 */
[----:B------:R-:W5:Y:S04]  /*02e0*/  LDG.E.U8 R14, desc[UR6][R6.64+0x2] ;  /* 0x00000206060e7981 */ /* 0x000f68000c1e1100 */
[----:B------:R-:W3:Y:S04]  /*02f0*/  LDG.E.U8 R15, desc[UR6][R8.64] ;  /* 0x00000006080f7981 */ /* 0x000ee8000c1e1100 */
[----:B------:R-:W3:Y:S04]  /*0300*/  LDG.E.U8 R16, desc[UR6][R8.64+0x1] ;  /* 0x0000010608107981 */ /* 0x000ee8000c1e1100 */
[----:B------:R0:W3:Y:S04]  /*0310*/  LDG.E.U8 R13, desc[UR6][R6.64+0x1] ;  /* 0x00000106060d7981 */ /* 0x0000e8000c1e1100 */
[----:B------:R-:W3:Y:S01]  /*0320*/  LDG.E.U8 R2, desc[UR6][R8.64+0x2] ;  /* 0x0000020608027981 */ /* 0x000ee2000c1e1100 */
[----:B------:R-:W1:Y:S01]  /*0330*/  S2UR UR5, SR_CgaCtaId ;  /* 0x00000000000579c3 */ /* 0x000e620000008800 */
[----:B------:R-:W-:Y:S01]  /*0340*/  UMOV UR4, 0x400 ;  /* 0x0000040000047882 */ /* 0x000fe20000000000 */
[----:B------:R-:W-:Y:S01]  /*0350*/  IMAD.MOV.U32 R17, RZ, RZ, 0x1 ;  /* 0x00000001ff117424 */ /* 0x000fe200078e00ff */
[----:B-1----:R-:W-:Y:S01]  /*0360*/  ULEA UR4, UR5, UR4, 0x18 ;  /* 0x0000000405047291 */ /* 0x002fe2000f8ec0ff */
[----:B------:R-:W-:Y:S01]  /*0370*/  BSSY.RECONVERGENT B0, `(.L_x_0) ;  /* 0x0000018000007945 */ /* 0x000fe20003800200 */
[----:B0-----:R-:W-:Y:S01]  /*0380*/  IMAD.MOV.U32 R6, RZ, RZ, 0x2 ;  /* 0x00000002ff067424 */ /* 0x001fe200078e00ff */
[----:B--2---:R-:W-:-:S06]  /*0390*/  ISETP.GT.U32.AND P0, PT, R3, R10, PT ;  /* 0x0000000a0300720c */ /* 0x004fcc0003f04070 */
[----:B------:R-:W-:Y:S04]  /*03a0*/  STS.U8 [UR4+0x1], R10 ;  /* 0x0000010aff007988 */ /* 0x000fe80008000004 */
[----:B------:R-:W-:Y:S04]  /*03b0*/  STS.U8 [UR4], R3 ;  /* 0x00000003ff007988 */ /* 0x000fe80008000004 */
[----:B----4-:R-:W-:Y:S01]  /*03c0*/  STS.U8 [UR4+0x3], R12 ;  /* 0x0000030cff007988 */ /* 0x010fe20008000004 */
[----:B------:R-:W-:-:S03]  /*03d0*/  @P0 IMAD.MOV.U32 R17, RZ, RZ, RZ ;  /* 0x000000ffff110224 */ /* 0x000fc600078e00ff */
[----:B------:R-:W-:Y:S04]  /*03e0*/  @P0 STS.U8 [UR4+0x1], R3 ;  /* 0x00000103ff000988 */ /* 0x000fe80008000004 */
[----:B-----5:R-:W-:Y:S04]  /*03f0*/  STS.U8 [UR4+0x5], R14 ;  /* 0x0000050eff007988 */ /* 0x020fe80008000004 */
[----:B---3--:R-:W-:Y:S04]  /*0400*/  STS.U8 [UR4+0x6], R15 ;  /* 0x0000060fff007988 */ /* 0x008fe80008000004 */
[----:B------:R-:W-:Y:S04]  /*0410*/  STS.U8 [UR4+0x7], R16 ;  /* 0x00000710ff007988 */ /* 0x000fe80008000004 */
[----:B------:R-:W-:Y:S04]  /*0420*/  STS.U8 [UR4+0x2], R11 ;  /* 0x0000020bff007988 */ /* 0x000fe80008000004 */
[----:B------:R-:W-:Y:S04]  /*0430*/  STS.U8 [UR4+0x4], R13 ;  /* 0x0000040dff007988 */ /* 0x000fe80008000004 */
[----:B------:R-:W-:Y:S04]  /*0440*/  STS.U8 [UR4+0x8], R2 ;  /* 0x00000802ff007988 */ /* 0x000fe80008000004 */
[----:B------:R-:W-:Y:S04]  /*0450*/  STS.U8 [R17+UR4], R10 ;  /* 0x0000000a11007988 */ /* 0x000fe80008000004 */
[----:B------:R-:W0:Y:S02]  /*0460*/  LDS.U8 R4, [UR4+0x1] ;  /* 0x00000104ff047984 */ /* 0x000e240008000000 */
[----:B0-----:R-:W-:-:S13]  /*0470*/  ISETP.GT.U32.AND P0, PT, R4, R11, PT ;  /* 0x0000000b0400720c */ /* 0x001fda0003f04070 */
[----:B------:R-:W-:Y:S05]  /*0480*/  @!P0 BRA `(.L_x_1) ;  /* 0x0000000000188947 */ /* 0x000fea0003800000 */
[----:B------:R-:W0:Y:S01]  /*0490*/  LDS.U8 R8, [UR4] ;  /* 0x00000004ff087984 */ /* 0x000e220008000000 */
[----:B------:R-:W-:-:S03]  /*04a0*/  IMAD.MOV.U32 R6, RZ, RZ, 0x1 ;  /* 0x00000001ff067424 */ /* 0x000fc600078e00ff */
[----:B------:R1:W-:Y:S01]  /*04b0*/  STS.U8 [UR4+0x2], R4 ;  /* 0x00000204ff007988 */ /* 0x0003e20008000004 */
[----:B0-----:R-:W-:-:S13]  /*04c0*/  ISETP.GT.U32.AND P0, PT, R8, R11, PT ;  /* 0x0000000b0800720c */ /* 0x001fda0003f04070 */
[----:B------:R1:W-:Y:S01]  /*04d0*/  @P0 STS.U8 [UR4+0x1], R8 ;  /* 0x00000108ff000988 */ /* 0x0003e20008000004 */
[----:B------:R-:W-:-:S07]  /*04e0*/  @P0 IMAD.MOV.U32 R6, RZ, RZ, RZ ;  /* 0x000000ffff060224 */ /* 0x000fce00078e00ff */
.L_x_1:
[----:B------:R-:W-:Y:S05]  /*04f0*/  BSYNC.RECONVERGENT B0 ;  /* 0x0000000000007941 */ /* 0x000fea0003800200 */
.L_x_0:
[----:B------:R-:W-:Y:S01]  /*0500*/  STS.U8 [R6+UR4], R11 ;  /* 0x0000000b06007988 */ /* 0x000fe20008000004 */
[----:B-1----:R-:W-:-:S03]  /*0510*/  IMAD.MOV.U32 R8, RZ, RZ, 0x3 ;  /* 0x00000003ff087424 */ /* 0x002fc600078e00ff */
[----:B------:R-:W-:Y:S04]  /*0520*/  LDS.U8 R3, [UR4+0x3] ;  /* 0x00000304ff037984 */ /* 0x000fe80008000000 */
[----:B------:R-:W0:Y:S02]  /*0530*/  LDS.U8 R4, [UR4+0x2] ;  /* 0x00000204ff047984 */ /* 0x000e240008000000 */
[----:B0-----:R-:W-:-:S13]  /*0540*/  ISETP.GT.U32.AND P0, PT, R4, R3, PT ;  /* 0x000000030400720c */ /* 0x001fda0003f04070 */
[----:B------:R-:W-:Y:S05]  /*0550*/  @!P0 BRA `(.L_x_2) ;  /* 0x00000000002c8947 */ /* 0x000fea0003800000 */
[----:B------:R-:W0:Y:S01]  /*0560*/  LDS.U8 R6, [UR4+0x1] ;  /* 0x00000104ff067984 */ /* 0x000e220008000000 */
[----:B------:R-:W-:-:S03]  /*0570*/  IMAD.MOV.U32 R8, RZ, RZ, 0x2 ;  /* 0x00000002ff087424 */ /* 0x000fc600078e00ff */
[----:B------:R1:W-:Y:S01]  /*0580*/  STS.U8 [UR4+0x3], R4 ;  /* 0x00000304ff007988 */ /* 0x0003e20008000004 */
[----:B0-----:R-:W-:-:S13]  /*0590*/  ISETP.GT.U32.AND P0, PT, R6, R3, PT ;  /* 0x000000030600720c */ /* 0x001fda0003f04070 */
[----:B-1----:R-:W-:Y:S05]  /*05a0*/  @!P0 BRA `(.L_x_2) ;  /* 0x0000000000188947 */ /* 0x002fea0003800000 */
[----:B------:R-:W0:Y:S01]  /*05b0*/  LDS.U8 R4, [UR4] ;  /* 0x00000004ff047984 */ /* 0x000e220008000000 */
[----:B------:R-:W-:-:S03]  /*05c0*/  IMAD.MOV.U32 R8, RZ, RZ, 0x1 ;  /* 0x00000001ff087424 */ /* 0x000fc600078e00ff */
[----:B------:R1:W-:Y:S01]  /*05d0*/  STS.U8 [UR4+0x2], R6 ;  /* 0x00000206ff007988 */ /* 0x0003e20008000004 */
[----:B0-----:R-:W-:-:S13]  /*05e0*/  ISETP.GT.U32.AND P0, PT, R4, R3, PT ;  /* 0x000000030400720c */ /* 0x001fda0003f04070 */
[----:B------:R1:W-:Y:S01]  /*05f0*/  @P0 STS.U8 [UR4+0x1], R4 ;  /* 0x00000104ff000988 */ /* 0x0003e20008000004 */
[----:B------:R-:W-:-:S07]  /*0600*/  @P0 IMAD.MOV.U32 R8, RZ, RZ, RZ ;  /* 0x000000ffff080224 */ /* 0x000fce00078e00ff */
.L_x_2:
[----:B------:R-:W-:Y:S01]  /*0610*/  STS.U8 [R8+UR4], R3 ;  /* 0x0000000308007988 */ /* 0x000fe20008000004 */
[----:B------:R-:W-:Y:S01]  /*0620*/  BSSY.RECONVERGENT B0, `(.L_x_3) ;  /* 0x0000015000007945 */ /* 0x000fe20003800200 */
[----:B-1----:R-:W-:Y:S02]  /*0630*/  IMAD.MOV.U32 R6, RZ, RZ, 0x4 ;  /* 0x00000004ff067424 */ /* 0x002fe400078e00ff */
        /* <DEDUP_REMOVED lines=8> */
[----:B------:R-:W0:Y:S01]  /*06c0*/  LDS.U8 R4, [UR4+0x1] ;  /* 0x00000104ff047984 */ /* 0x000e220008000000 */
[----:B------:R-:W-:-:S03]  /*06d0*/  HFMA2 R6, -RZ, RZ, 0, 1.1920928955078125e-07 ;  /* 0x00000002ff067431 */ /* 0x000fc600000001ff */
        /* <DEDUP_REMOVED lines=9> */
.L_x_4:
[----:B------:R-:W-:Y:S05]  /*0770*/  BSYNC.RECONVERGENT B0 ;  /* 0x0000000000007941 */ /* 0x000fea0003800200 */
.L_x_3:
        /* <DEDUP_REMOVED lines=27> */
.L_x_5:
[----:B------:R-:W-:Y:S01]  /*0930*/  STS.U8 [R8+UR4], R3 ;  /* 0x0000000308007988 */ /* 0x000fe20008000004 */
[----:B------:R-:W-:-:S03]  /*0940*/  IMAD.MOV.U32 R7, RZ, RZ, 0x6 ;  /* 0x00000006ff077424 */ /* 0x000fc600078e00ff */
[----:B-1----:R-:W-:Y:S04]  /*0950*/  LDS.U8 R4, [UR4+0x6] ;  /* 0x00000604ff047984 */ /* 0x002fe80008000000 */
        /* <DEDUP_REMOVED lines=14> */
[----:B------:R-:W-:-:S03]  /*0a40*/  MOV R7, 0x3 ;  /* 0x0000000300077802 */ /* 0x000fc60000000f00 */
        /* <DEDUP_REMOVED lines=14> */
.L_x_6:
        /* <DEDUP_REMOVED lines=36> */
[----:B------:R-:W-:-:S07]  /*0d70*/  @P0 MOV R8, RZ ;  /* 0x000000ff00080202 */ /* 0x000fce0000000f00 */
.L_x_7:
[----:B------:R-:W-:Y:S01]  /*0d80*/  STS.U8 [R8+UR4], R3 ;  /* 0x0000000308007988 */ /* 0x000fe20008000004 */
[----:B------:R-:W-:Y:S01]  /*0d90*/  BSSY.RECONVERGENT B0, `(.L_x_8) ;  /* 0x0000029000007945 */ /* 0x000fe20003800200 */
[----:B------:R-:W-:Y:S02]  /*0da0*/  IMAD.MOV.U32 R7, RZ, RZ, 0x8 ;  /* 0x00000008ff077424 */ /* 0x000fe400078e00ff */
[----:B------:R-:W0:Y:S02]  /*0db0*/  LDS.U8 R5, [UR4+0x7] ;  /* 0x00000704ff057984 */ /* 0x000e240008000000 */
[----:B0-----:R-:W-:-:S13]  /*0dc0*/  ISETP.GT.U32.AND P0, PT, R5, R2, PT ;  /* 0x000000020500720c */ /* 0x001fda0003f04070 */
[----:B------:R-:W-:Y:S05]  /*0dd0*/  @!P0 BRA `(.L_x_9) ;  /* 0x0000000000908947 */ /* 0x000fea0003800000 */
[----:B------:R-:W0:Y:S01]  /*0de0*/  LDS.U8 R3, [UR4+0x6] ;  /* 0x00000604ff037984 */ /* 0x000e220008000000 */
[----:B------:R-:W-:-:S03]  /*0df0*/  IMAD.MOV.U32 R7, RZ, RZ, 0x7 ;  /* 0x00000007ff077424 */ /* 0x000fc600078e00ff */
[----:B------:R2:W-:Y:S01]  /*0e00*/  STS.U8 [UR4+0x8], R5 ;  /* 0x00000805ff007988 */ /* 0x0005e20008000004 */
[----:B0-----:R-:W-:-:S13]  /*0e10*/  ISETP.GT.U32.AND P0, PT, R3, R2, PT ;  /* 0x000000020300720c */ /* 0x001fda0003f04070 */
[----:B--2---:R-:W-:Y:S05]  /*0e20*/  @!P0 BRA `(.L_x_9) ;  /* 0x00000000007c8947 */ /* 0x004fea0003800000 */
        /* <DEDUP_REMOVED lines=25> */
[----:B------:R-:W0:Y:S01]  /*0fc0*/  LDS.U8 R3, [UR4] ;  /* 0x00000004ff037984 */ /* 0x000e220008000000 */
[----:B------:R-:W-:-:S03]  /*0fd0*/  IMAD.MOV.U32 R7, RZ, RZ, 0x1 ;  /* 0x00000001ff077424 */ /* 0x000fc600078e00ff */
[----:B------:R2:W-:Y:S01]  /*0fe0*/  STS.U8 [UR4+0x2], R5 ;  /* 0x00000205ff007988 */ /* 0x0005e20008000004 */
[----:B0-----:R-:W-:-:S13]  /*0ff0*/  ISETP.GT.U32.AND P0, PT, R3, R2, PT ;  /* 0x000000020300720c */ /* 0x001fda0003f04070 */
[----:B------:R2:W-:Y:S01]  /*1000*/  @P0 STS.U8 [UR4+0x1], R3 ;  /* 0x00000103ff000988 */ /* 0x0005e20008000004 */
[----:B------:R-:W-:-:S07]  /*1010*/  @P0 IMAD.MOV.U32 R7, RZ, RZ, RZ ;  /* 0x000000ffff070224 */ /* 0x000fce00078e00ff */
.L_x_9:
[----:B------:R-:W-:Y:S05]  /*1020*/  BSYNC.RECONVERGENT B0 ;  /* 0x0000000000007941 */ /* 0x000fea0003800200 */
.L_x_8:
[----:B------:R-:W-:Y:S01]  /*1030*/  STS.U8 [R7+UR4], R2 ;  /* 0x0000000207007988 */ /* 0x000fe20008000004 */
[----:B------:R-:W1:Y:S03]  /*1040*/  LDCU.64 UR8, c[0x0][0x388] ;  /* 0x00007100ff0877ac */ /* 0x000e660008000a00 */
[----:B--2---:R-:W0:Y:S01]  /*1050*/  LDS.U8 R3, [UR4+0x4] ;  /* 0x00000404ff037984 */ /* 0x004e220008000000 */
[----:B-1----:R-:W-:-:S04]  /*1060*/  IADD3 R4, P0, PT, R0, UR8, RZ ;  /* 0x0000000800047c10 */ /* 0x002fc8000ff1e0ff */
[----:B------:R-:W-:-:S05]  /*1070*/  LEA.HI.X.SX32 R5, R0, UR9, 0x1, P0 ;  /* 0x0000000900057c11 */ /* 0x000fca00080f0eff */
[----:B0-----:R-:W-:Y:S01]  /*1080*/  STG.E.U8 desc[UR6][R4.64], R3 ;  /* 0x0000000304007986 */ /* 0x001fe2000c101106 */
[----:B------:R-:W-:Y:S05]  /*1090*/  EXIT ;  /* 0x000000000000794d */ /* 0x000fea0003800000 */
.L_x_10:
[----:B------:R-:W-:-:S00]  /*10a0*/  BRA `(.L_x_10) ;  /* 0xfffffffc00fc7947 */ /* 0x000fc0000383ffff */
[----:B------:R-:W-:-:S00]  /*10b0*/  NOP ;  /* 0x0000000000007918 */ /* 0x000fc00000000000 */
        /* <DEDUP_REMOVED lines=12> */
.L_x_12:


//--------------------- .text._Z11linearScalePfPiS0_S_ --------------------------
	.section	.text._Z11linearScalePfPiS0_S_,"ax",@progbits
	.align	128
        .global         _Z11linearScalePfPiS0_S_
        .type           _Z11linearScalePfPiS0_S_,@function
        .size           _Z11linearScalePfPiS0_S_,(.L_x_13 - _Z11linearScalePfPiS0_S_)
        .other          _Z11linearScalePfPiS0_S_,@"STO_CUDA_ENTRY STV_DEFAULT"
_Z11linearScalePfPiS0_S_:
.text._Z11linearScalePfPiS0_S_:
[----:B------:R-:W-:Y:S01]  /*0000*/  LDC R1, c[0x0][0x37c] ;  /* 0x0000df00ff017b82 */ /* 0x000fe20000000800 */
[----:B------:R-:W0:Y:S07]  /*0010*/  S2R R9, SR_CTAID.X ;  /* 0x0000000000097919 */ /* 0x000e2e0000002500 */
[----:B------:R-:W0:Y:S01]  /*0020*/  LDC.64 R2, c[0x0][0x380] ;  /* 0x0000e000ff027b82 */ /* 0x000e220000000a00 */
[----:B------:R-:W1:Y:S07]  /*0030*/  LDCU.64 UR4, c[0x0][0x358] ;  /* 0x00006b00ff0477ac */ /* 0x000e6e0008000a00 */
[----:B------:R-:W1:Y:S08]  /*0040*/  LDC.64 R6, c[0x0][0x388] ;  /* 0x0000e200ff067b82 */ /* 0x000e700000000a00 */
[----:B------:R-:W2:Y:S01]  /*0050*/  LDC.64 R4, c[0x0][0x398] ;  /* 0x0000e600ff047b82 */ /* 0x000ea20000000a00 */
[----:B0-----:R-:W-:Y:S01]  /*0060*/  IMAD.WIDE.U32 R2, R9, 0x4, R2 ;  /* 0x0000000409027825 */ /* 0x001fe200078e0002 */
[----:B-1----:R-:W3:Y:S04]  /*0070*/  LDG.E R6, desc[UR4][R6.64] ;  /* 0x0000000406067981 */ /* 0x002ee8000c1e1900 */
[----:B------:R-:W4:Y:S04]  /*0080*/  LDG.E R0, desc[UR4][R2.64] ;  /* 0x0000000402007981 */ /* 0x000f28000c1e1900 */
[----:B--2---:R-:W2:Y:S01]  /*0090*/  LDG.E R4, desc[UR4][R4.64] ;  /* 0x0000000404047981 */ /* 0x004ea2000c1e1900 */
[----:B---3--:R-:W-:-:S05]  /*00a0*/  I2FP.F32.S32 R9, R6 ;  /* 0x0000000600097245 */ /* 0x008fca0000201400 */
[----:B----4-:R-:W-:-:S04]  /*00b0*/  FADD R9, R0, R9 ;  /* 0x0000000900097221 */ /* 0x010fc80000000000 */
[----:B--2---:R-:W-:-:S05]  /*00c0*/  FMUL R9, R4, R9 ;  /* 0x0000000904097220 */ /* 0x004fca0000400000 */
[----:B------:R-:W-:Y:S01]  /*00d0*/  STG.E desc[UR4][R2.64], R9 ;  /* 0x0000000902007986 */ /* 0x000fe2000c101904 */
[----:B------:R-:W-:Y:S05]  /*00e0*/  EXIT ;  /* 0x000000000000794d */ /* 0x000fea0003800000 */
.L_x_11:
        /* <DEDUP_REMOVED lines=9> */
.L_x_13:


//--------------------- .nv.shared._Z12medianFilterPhS_PiS0_ --------------------------
	.section	.nv.shared._Z12medianFilterPhS_PiS0_,"aw",@nobits
	.sectionflags	@""
.nv.shared._Z12medianFilterPhS_PiS0_:
	.zero		1033


//--------------------- .nv.shared.reserved.0     --------------------------
	.section	.nv.shared.reserved.0,"aw",@nobits
	.weak		__nv_reservedSMEM_offset_0_alias
	.size		__nv_reservedSMEM_offset_0_alias, 0, 64
	.other		__nv_reservedSMEM_offset_0_alias,@"STO_CUDA_RESERVED_SHARED STV_DEFAULT"
__nv_reservedSMEM_offset_0_alias:
	.zero		0
	.zero		64


//--------------------- .nv.constant0._Z12medianFilterPhS_PiS0_ --------------------------
	.section	.nv.constant0._Z12medianFilterPhS_PiS0_,"a",@progbits
	.sectionflags	@""
	.align	4
.nv.constant0._Z12medianFilterPhS_PiS0_:
	.zero		928


//--------------------- .nv.constant0._Z11linearScalePfPiS0_S_ --------------------------
	.section	.nv.constant0._Z11linearScalePfPiS0_S_,"a",@progbits
	.sectionflags	@""
	.align	4
.nv.constant0._Z11linearScalePfPiS0_S_:
	.zero		928


//--------------------- SYMBOLS --------------------------

	.type		.nv.reservedSmem.offset0,@object
	.size		.nv.reservedSmem.offset0,0x4
	.type		.nv.reservedSmem.cap,@object
	.size		.nv.reservedSmem.cap,0x4
